//
// Generated by NVIDIA NVVM Compiler
//
// Compiler Build ID: CL-36424714
// Cuda compilation tools, release 13.0, V13.0.88
// Based on NVVM 20.0.0
//

.version 9.0
.target sm_100
.address_size 64

// _ZZ14_transpose_sumPdiE5block has been demoted

.entry _Z11_dsymm_triuPdi(
	.param .u64 .ptr .align 1 _Z11_dsymm_triuPdi_param_0,
	.param .u32 _Z11_dsymm_triuPdi_param_1
)
{
	.reg .pred 	%p<4>;
	.reg .b32 	%r<12>;
	.reg .b64 	%rd<18>;
	.reg .b64 	%fd<2>;

	ld.param.u64 	%rd1, [_Z11_dsymm_triuPdi_param_0];
	ld.param.u32 	%r3, [_Z11_dsymm_triuPdi_param_1];
	mov.u32 	%r4, %ctaid.x;
	mov.u32 	%r5, %ntid.x;
	mov.u32 	%r6, %tid.x;
	mad.lo.s32 	%r1, %r4, %r5, %r6;
	mov.u32 	%r7, %ctaid.y;
	mov.u32 	%r8, %ntid.y;
	mov.u32 	%r9, %tid.y;
	mad.lo.s32 	%r2, %r7, %r8, %r9;
	setp.lt.s32 	%p1, %r1, %r2;
	max.s32 	%r10, %r1, %r2;
	setp.ge.s32 	%p2, %r10, %r3;
	or.pred  	%p3, %p2, %p1;
	@%p3 bra 	$L__BB0_2;
	cvta.to.global.u64 	%rd2, %rd1;
	cvt.u64.u32 	%rd3, %r3;
	mov.u32 	%r11, %ctaid.z;
	mul.wide.u32 	%rd4, %r3, %r11;
	mul.lo.s64 	%rd5, %rd4, %rd3;
	cvt.u64.u32 	%rd6, %r1;
	mul.wide.u32 	%rd7, %r3, %r1;
	cvt.u64.u32 	%rd8, %r2;
	add.s64 	%rd9, %rd7, %rd8;
	add.s64 	%rd10, %rd9, %rd5;
	shl.b64 	%rd11, %rd10, 3;
	add.s64 	%rd12, %rd2, %rd11;
	ld.global.f64 	%fd1, [%rd12];
	mul.wide.u32 	%rd13, %r3, %r2;
	add.s64 	%rd14, %rd13, %rd6;
	add.s64 	%rd15, %rd14, %rd5;
	shl.b64 	%rd16, %rd15, 3;
	add.s64 	%rd17, %rd2, %rd16;
	st.global.f64 	[%rd17], %fd1;
$L__BB0_2:
	ret;

}
	// .globl	_Z14_transpose_sumPdi
.visible .entry _Z14_transpose_sumPdi(
	.param .u64 .ptr .align 1 _Z14_transpose_sumPdi_param_0,
	.param .u32 _Z14_transpose_sumPdi_param_1
)
{
	.reg .pred 	%p<3>;
	.reg .b32 	%r<31>;
	.reg .b64 	%rd<7>;
	.reg .b64 	%fd<5>;
	// demoted variable
	.shared .align 8 .b8 _ZZ14_transpose_sumPdiE5block[8448];
	ld.param.u64 	%rd2, [_Z14_transpose_sumPdi_param_0];
	ld.param.u32 	%r11, [_Z14_transpose_sumPdi_param_1];
	cvta.to.global.u64 	%rd1, %rd2;
	mov.u32 	%r12, %ctaid.x;
	shl.b32 	%r1, %r12, 5;
	mov.u32 	%r2, %tid.x;
	add.s32 	%r3, %r1, %r2;
	mov.u32 	%r13, %ctaid.y;
	shl.b32 	%r4, %r13, 5;
	mov.u32 	%r5, %tid.y;
	add.s32 	%r14, %r4, %r5;
	mov.u32 	%r15, %ctaid.z;
	mul.lo.s32 	%r16, %r11, %r15;
	mul.lo.s32 	%r7, %r16, %r11;
	max.u32 	%r17, %r3, %r14;
	setp.ge.u32 	%p1, %r17, %r11;
	@%p1 bra 	$L__BB1_2;
	mad.lo.s32 	%r18, %r11, %r14, %r3;
	add.s32 	%r19, %r18, %r7;
	mul.wide.u32 	%rd3, %r19, 8;
	add.s64 	%rd4, %rd1, %rd3;
	ld.global.f64 	%fd1, [%rd4];
	mov.u32 	%r20, _ZZ14_transpose_sumPdiE5block;
	mad.lo.s32 	%r21, %r5, 264, %r20;
	shl.b32 	%r22, %r2, 3;
	add.s32 	%r23, %r21, %r22;
	st.shared.f64 	[%r23], %fd1;
$L__BB1_2:
	bar.sync 	0;
	add.s32 	%r8, %r4, %r2;
	add.s32 	%r9, %r1, %r5;
	max.u32 	%r24, %r8, %r9;
	setp.ge.u32 	%p2, %r24, %r11;
	@%p2 bra 	$L__BB1_4;
	mad.lo.s32 	%r25, %r11, %r9, %r8;
	add.s32 	%r26, %r25, %r7;
	mov.u32 	%r27, _ZZ14_transpose_sumPdiE5block;
	mad.lo.s32 	%r28, %r2, 264, %r27;
	shl.b32 	%r29, %r5, 3;
	add.s32 	%r30, %r28, %r29;
	ld.shared.f64 	%fd2, [%r30];
	mul.wide.u32 	%rd5, %r26, 8;
	add.s64 	%rd6, %rd1, %rd5;
	ld.global.f64 	%fd3, [%rd6];
	add.f64 	%fd4, %fd2, %fd3;
	st.global.f64 	[%rd6], %fd4;
$L__BB1_4:
	ret;

}


// ===== COMPILED SASS (sm_100) =====

	.target	sm_100

	.elftype	@"ET_EXEC"


//--------------------- .note.nv.tkinfo           --------------------------
	.section	.note.nv.tkinfo,"",@"SHT_NOTE"
	.sectionflags	@"SHF_NOTE_NV_TKINFO"
	.tkinfo
        /*0018*/ 	.word	0x00000002
        /*0030*/ 	.string	""
        /*0030*/ 	.string	"ptxas"
        /*0030*/ 	.string	"Cuda compilation tools, release 13.0, V13.0.88"
        /*0030*/ 	.string	"Build cuda_13.0.r13.0/compiler.36424714_0"
        /*0030*/ 	.string	"-arch sm_100 -m 64 "



//--------------------- .note.nv.cuinfo           --------------------------
	.section	.note.nv.cuinfo,"",@"SHT_NOTE"
	.sectionflags	@"SHF_NOTE_NV_CUINFO"
        /*0018*/ 	.short	0x0002
        /*001a*/ 	.short	0x0064
        /*001c*/ 	.short	0x0082
	.zero		2


//--------------------- .nv.info                  --------------------------
	.section	.nv.info,"",@"SHT_CUDA_INFO"
	.align	4


	//----- nvinfo : EIATTR_REGCOUNT
	.align		4
        /*0000*/ 	.byte	0x04, 0x2f
        /*0002*/ 	.short	(.L_1 - .L_0)
	.align		4
.L_0:
        /*0004*/ 	.word	index@(_Z11_dsymm_triuPdi)
        /*0008*/ 	.word	0x0000000e


	//----- nvinfo : EIATTR_FRAME_SIZE
	.align		4
.L_1:
        /*000c*/ 	.byte	0x04, 0x11
        /*000e*/ 	.short	(.L_3 - .L_2)
	.align		4
.L_2:
        /*0010*/ 	.word	index@(_Z11_dsymm_triuPdi)
        /*0014*/ 	.word	0x00000000


	//----- nvinfo : EIATTR_REGCOUNT
	.align		4
.L_3:
        /*0018*/ 	.byte	0x04, 0x2f
        /*001a*/ 	.short	(.L_5 - .L_4)
	.align		4
.L_4:
        /*001c*/ 	.word	index@(_Z14_transpose_sumPdi)
        /*0020*/ 	.word	0x00000010


	//----- nvinfo : EIATTR_FRAME_SIZE
	.align		4
.L_5:
        /*0024*/ 	.byte	0x04, 0x11
        /*0026*/ 	.short	(.L_7 - .L_6)
	.align		4
.L_6:
        /*0028*/ 	.word	index@(_Z14_transpose_sumPdi)
        /*002c*/ 	.word	0x00000000


	//----- nvinfo : EIATTR_MIN_STACK_SIZE
	.align		4
.L_7:
        /*0030*/ 	.byte	0x04, 0x12
        /*0032*/ 	.short	(.L_9 - .L_8)
	.align		4
.L_8:
        /*0034*/ 	.word	index@(_Z11_dsymm_triuPdi)
        /*0038*/ 	.word	0x00000000


	//----- nvinfo : EIATTR_MIN_STACK_SIZE
	.align		4
.L_9:
        /*003c*/ 	.byte	0x04, 0x12
        /*003e*/ 	.short	(.L_11 - .L_10)
	.align		4
.L_10:
        /*0040*/ 	.word	index@(_Z14_transpose_sumPdi)
        /*0044*/ 	.word	0x00000000
.L_11:


//--------------------- .nv.compat                --------------------------
	.section	.nv.compat,"",@"SHT_CUDA_COMPAT_INFO"
	.align	4
        /*0000*/ 	.byte	0x02, 0x09, 0x00, 0x00, 0x02, 0x02, 0x01, 0x00, 0x02, 0x05, 0x05, 0x00, 0x03, 0x07, 0x01, 0x01
        /*0010*/ 	.byte	0x02, 0x03, 0x00, 0x00, 0x02, 0x06, 0x01, 0x00, 0x04, 0x0b, 0x08, 0x00, 0x01, 0x00, 0x00, 0x00
        /*0020*/ 	.byte	0x00, 0x00, 0x00, 0x00


//--------------------- .nv.info._Z14_transpose_sumPdi --------------------------
	.section	.nv.info._Z14_transpose_sumPdi,"",@"SHT_CUDA_INFO"
	.sectionflags	@""
	.align	4


	//----- nvinfo : EIATTR_CUDA_API_VERSION
	.align		4
        /*0000*/ 	.byte	0x04, 0x37
        /*0002*/ 	.short	(.L_13 - .L_12)
.L_12:
        /*0004*/ 	.word	0x00000082


	//----- nvinfo : EIATTR_KPARAM_INFO
	.align		4
.L_13:
        /*0008*/ 	.byte	0x04, 0x17
        /*000a*/ 	.short	(.L_15 - .L_14)
.L_14:
        /*000c*/ 	.word	0x00000000
        /*0010*/ 	.short	0x0001
        /*0012*/ 	.short	0x0008
        /*0014*/ 	.byte	0x00, 0xf0, 0x11, 0x00


	//----- nvinfo : EIATTR_KPARAM_INFO
	.align		4
.L_15:
        /*0018*/ 	.byte	0x04, 0x17
        /*001a*/ 	.short	(.L_17 - .L_16)
.L_16:
        /*001c*/ 	.word	0x00000000
        /*0020*/ 	.short	0x0000
        /*0022*/ 	.short	0x0000
        /*0024*/ 	.byte	0x00, 0xf5, 0x21, 0x00


	//----- nvinfo : EIATTR_SPARSE_MMA_MASK
	.align		4
.L_17:
        /*0028*/ 	.byte	0x03, 0x50
        /*002a*/ 	.short	0x0000


	//----- nvinfo : EIATTR_MAXREG_COUNT
	.align		4
        /*002c*/ 	.byte	0x03, 0x1b
        /*002e*/ 	.short	0x00ff


	//----- nvinfo : EIATTR_NUM_BARRIERS
	.align		4
        /*0030*/ 	.byte	0x02, 0x4c
        /*0032*/ 	.byte	0x01
	.zero		1


	//----- nvinfo : EIATTR_MERCURY_ISA_VERSION
	.align		4
        /*0034*/ 	.byte	0x03, 0x5f
        /*0036*/ 	.short	0x0101


	//----- nvinfo : EIATTR_VRC_CTA_INIT_COUNT
	.align		4
        /*0038*/ 	.byte	0x02, 0x4a
	.zero		1
	.zero		1


	//----- nvinfo : EIATTR_EXIT_INSTR_OFFSETS
	.align		4
        /*003c*/ 	.byte	0x04, 0x1c
        /*003e*/ 	.short	(.L_19 - .L_18)


	//   ....[0]....
.L_18:
        /*0040*/ 	.word	0x000001d0


	//   ....[1]....
        /*0044*/ 	.word	0x000002b0


	//----- nvinfo : EIATTR_CBANK_PARAM_SIZE
	.align		4
.L_19:
        /*0048*/ 	.byte	0x03, 0x19
        /*004a*/ 	.short	0x000c


	//----- nvinfo : EIATTR_PARAM_CBANK
	.align		4
        /*004c*/ 	.byte	0x04, 0x0a
        /*004e*/ 	.short	(.L_21 - .L_20)
	.align		4
.L_20:
        /*0050*/ 	.word	index@(.nv.constant0._Z14_transpose_sumPdi)
        /*0054*/ 	.short	0x0380
        /*0056*/ 	.short	0x000c


	//----- nvinfo : EIATTR_SW_WAR
	.align		4
.L_21:
        /*0058*/ 	.byte	0x04, 0x36
        /*005a*/ 	.short	(.L_23 - .L_22)
.L_22:
        /*005c*/ 	.word	0x00000008
.L_23:


//--------------------- .nv.info._Z11_dsymm_triuPdi --------------------------
	.section	.nv.info._Z11_dsymm_triuPdi,"",@"SHT_CUDA_INFO"
	.sectionflags	@""
	.align	4


	//----- nvinfo : EIATTR_CUDA_API_VERSION
	.align		4
        /*0000*/ 	.byte	0x04, 0x37
        /*0002*/ 	.short	(.L_25 - .L_24)
.L_24:
        /*0004*/ 	.word	0x00000082


	//----- nvinfo : EIATTR_KPARAM_INFO
	.align		4
.L_25:
        /*0008*/ 	.byte	0x04, 0x17
        /*000a*/ 	.short	(.L_27 - .L_26)
.L_26:
        /*000c*/ 	.word	0x00000000
        /*0010*/ 	.short	0x0001
        /*0012*/ 	.short	0x0008
        /*0014*/ 	.byte	0x00, 0xf0, 0x11, 0x00


	//----- nvinfo : EIATTR_KPARAM_INFO
	.align		4
.L_27:
        /*0018*/ 	.byte	0x04, 0x17
        /*001a*/ 	.short	(.L_29 - .L_28)
.L_28:
        /*001c*/ 	.word	0x00000000
        /*0020*/ 	.short	0x0000
        /*0022*/ 	.short	0x0000
        /*0024*/ 	.byte	0x00, 0xf5, 0x21, 0x00


	//----- nvinfo : EIATTR_SPARSE_MMA_MASK
	.align		4
.L_29:
        /*0028*/ 	.byte	0x03, 0x50
        /*002a*/ 	.short	0x0000


	//----- nvinfo : EIATTR_MAXREG_COUNT
	.align		4
        /*002c*/ 	.byte	0x03, 0x1b
        /*002e*/ 	.short	0x00ff


	//----- nvinfo : EIATTR_MERCURY_ISA_VERSION
	.align		4
        /*0030*/ 	.byte	0x03, 0x5f
        /*0032*/ 	.short	0x0101


	//----- nvinfo : EIATTR_VRC_CTA_INIT_COUNT
	.align		4
        /*0034*/ 	.byte	0x02, 0x4a
	.zero		1
	.zero		1


	//----- nvinfo : EIATTR_EXIT_INSTR_OFFSETS
	.align		4
        /*0038*/ 	.byte	0x04, 0x1c
        /*003a*/ 	.short	(.L_31 - .L_30)


	//   ....[0]....
.L_30:
        /*003c*/ 	.word	0x000000d0


	//   ....[1]....
        /*0040*/ 	.word	0x00000210


	//----- nvinfo : EIATTR_CBANK_PARAM_SIZE
	.align		4
.L_31:
        /*0044*/ 	.byte	0x03, 0x19
        /*0046*/ 	.short	0x000c


	//----- nvinfo : EIATTR_PARAM_CBANK
	.align		4
        /*0048*/ 	.byte	0x04, 0x0a
        /*004a*/ 	.short	(.L_33 - .L_32)
	.align		4
.L_32:
        /*004c*/ 	.word	index@(.nv.constant0._Z11_dsymm_triuPdi)
        /*0050*/ 	.short	0x0380
        /*0052*/ 	.short	0x000c


	//----- nvinfo : EIATTR_SW_WAR
	.align		4
.L_33:
        /*0054*/ 	.byte	0x04, 0x36
        /*0056*/ 	.short	(.L_35 - .L_34)
.L_34:
        /*0058*/ 	.word	0x00000008
.L_35:


//--------------------- .nv.callgraph             --------------------------
	.section	.nv.callgraph,"",@"SHT_CUDA_CALLGRAPH"
	.align	4
	.sectionentsize	8
	.align		4
        /*0000*/ 	.word	0x00000000
	.align		4
        /*0004*/ 	.word	0xffffffff
	.align		4
        /*0008*/ 	.word	0x00000000
	.align		4
        /*000c*/ 	.word	0xfffffffe
	.align		4
        /*0010*/ 	.word	0x00000000
	.align		4
        /*0014*/ 	.word	0xfffffffd
	.align		4
        /*0018*/ 	.word	0x00000000
	.align		4
        /*001c*/ 	.word	0xfffffffc


//--------------------- .text._Z14_transpose_sumPdi --------------------------
	.section	.text._Z14_transpose_sumPdi,"ax",@progbits
	.align	128
        .global         _Z14_transpose_sumPdi
        .type           _Z14_transpose_sumPdi,@function
        .size           _Z14_transpose_sumPdi,(.L_x_3 - _Z14_transpose_sumPdi)
        .other          _Z14_transpose_sumPdi,@"STO_CUDA_ENTRY STV_DEFAULT"
_Z14_transpose_sumPdi:
.text._Z14_transpose_sumPdi:
[----:B------:R-:W-:Y:S01]  /*0000*/  LDC R1, c[0x0][0x37c] ;  /* 0x0000df00ff017b82 */ /* 0x000fe20000000800 */
[----:B------:R-:W0:Y:S07]  /*0010*/  S2R R9, SR_CTAID.X ;  /* 0x0000000000097919 */ /* 0x000e2e0000002500 */
[----:B------:R-:W1:Y:S01]  /*0020*/  LDC R13, c[0x0][0x388] ;  /* 0x0000e200ff0d7b82 */ /* 0x000e620000000800 */
[----:B------:R-:W2:Y:S01]  /*0030*/  LDCU.64 UR4, c[0x0][0x358] ;  /* 0x00006b00ff0477ac */ /* 0x000ea20008000a00 */
[----:B------:R-:W0:Y:S01]  /*0040*/  S2R R2, SR_TID.X ;  /* 0x0000000000027919 */ /* 0x000e220000002100 */
[----:B------:R-:W3:Y:S05]  /*0050*/  S2R R0, SR_TID.Y ;  /* 0x0000000000007919 */ /* 0x000eea0000002200 */
[----:B------:R-:W4:Y:S01]  /*0060*/  S2UR UR6, SR_CTAID.Z ;  /* 0x00000000000679c3 */ /* 0x000f220000002700 */
[----:B------:R-:W3:Y:S01]  /*0070*/  S2R R11, SR_CTAID.Y ;  /* 0x00000000000b7919 */ /* 0x000ee20000002600 */
[----:B0-----:R-:W-:-:S02]  /*0080*/  LEA R3, R9, R2, 0x5 ;  /* 0x0000000209037211 */ /* 0x001fc400078e28ff */
[----:B---3--:R-:W-:-:S04]  /*0090*/  LEA R6, R11, R0, 0x5 ;  /* 0x000000000b067211 */ /* 0x008fc800078e28ff */
[----:B------:R-:W-:-:S04]  /*00a0*/  VIMNMX.U32 R4, PT, PT, R3, R6, !PT ;  /* 0x0000000603047248 */ /* 0x000fc80007fe0000 */
[----:B-1----:R-:W-:-:S13]  /*00b0*/  ISETP.GE.U32.AND P0, PT, R4, R13, PT ;  /* 0x0000000d0400720c */ /* 0x002fda0003f06070 */
[----:B------:R-:W0:Y:S01]  /*00c0*/  @!P0 LDC.64 R4, c[0x0][0x380] ;  /* 0x0000e000ff048b82 */ /* 0x000e220000000a00 */
[----:B------:R-:W-:Y:S02]  /*00d0*/  @!P0 IMAD R6, R6, R13, R3 ;  /* 0x0000000d06068224 */ /* 0x000fe400078e0203 */
[----:B----4-:R-:W-:-:S04]  /*00e0*/  IMAD R3, R13, UR6, RZ ;  /* 0x000000060d037c24 */ /* 0x010fc8000f8e02ff */
[----:B------:R-:W-:-:S04]  /*00f0*/  @!P0 IMAD R7, R3, R13, R6 ;  /* 0x0000000d03078224 */ /* 0x000fc800078e0206 */
[----:B0-----:R-:W-:-:S06]  /*0100*/  @!P0 IMAD.WIDE.U32 R4, R7, 0x8, R4 ;  /* 0x0000000807048825 */ /* 0x001fcc00078e0004 */
[----:B--2---:R-:W2:Y:S01]  /*0110*/  @!P0 LDG.E.64 R4, desc[UR4][R4.64] ;  /* 0x0000000404048981 */ /* 0x004ea2000c1e1b00 */
[----:B------:R-:W-:Y:S02]  /*0120*/  @!P0 MOV R6, 0x400 ;  /* 0x0000040000068802 */ /* 0x000fe40000000f00 */
[----:B------:R-:W-:Y:S01]  /*0130*/  LEA R9, R9, R0, 0x5 ;  /* 0x0000000009097211 */ /* 0x000fe200078e28ff */
[----:B------:R-:W0:Y:S02]  /*0140*/  @!P0 S2R R7, SR_CgaCtaId ;  /* 0x0000000000078919 */ /* 0x000e240000008800 */
[----:B0-----:R-:W-:Y:S01]  /*0150*/  @!P0 LEA R7, R7, R6, 0x18 ;  /* 0x0000000607078211 */ /* 0x001fe200078ec0ff */
[----:B------:R-:W-:-:S04]  /*0160*/  IMAD R6, R11, 0x20, R2 ;  /* 0x000000200b067824 */ /* 0x000fc800078e0202 */
[----:B------:R-:W-:Y:S01]  /*0170*/  @!P0 IMAD R7, R0, 0x108, R7 ;  /* 0x0000010800078824 */ /* 0x000fe200078e0207 */
[----:B------:R-:W-:-:S04]  /*0180*/  VIMNMX.U32 R8, PT, PT, R6, R9, !PT ;  /* 0x0000000906087248 */ /* 0x000fc80007fe0000 */
[----:B------:R-:W-:Y:S02]  /*0190*/  @!P0 LEA R7, R2, R7, 0x3 ;  /* 0x0000000702078211 */ /* 0x000fe400078e18ff */
[----:B------:R-:W-:-:S03]  /*01a0*/  ISETP.GE.U32.AND P1, PT, R8, R13, PT ;  /* 0x0000000d0800720c */ /* 0x000fc60003f26070 */
[----:B--2---:R0:W-:Y:S01]  /*01b0*/  @!P0 STS.64 [R7], R4 ;  /* 0x0000000407008388 */ /* 0x0041e20000000a00 */
[----:B------:R-:W-:Y:S09]  /*01c0*/  BAR.SYNC.DEFER_BLOCKING 0x0 ;  /* 0x0000000000007b1d */ /* 0x000ff20000010000 */
[----:B------:R-:W-:Y:S05]  /*01d0*/  @P1 EXIT ;  /* 0x000000000000194d */ /* 0x000fea0003800000 */
[----:B0-----:R-:W0:Y:S01]  /*01e0*/  LDC.64 R4, c[0x0][0x380] ;  /* 0x0000e000ff047b82 */ /* 0x001e220000000a00 */
[----:B------:R-:W-:-:S04]  /*01f0*/  IMAD R6, R9, R13, R6 ;  /* 0x0000000d09067224 */ /* 0x000fc800078e0206 */
[----:B------:R-:W-:-:S04]  /*0200*/  IMAD R3, R3, R13, R6 ;  /* 0x0000000d03037224 */ /* 0x000fc800078e0206 */
[----:B0-----:R-:W-:-:S05]  /*0210*/  IMAD.WIDE.U32 R4, R3, 0x8, R4 ;  /* 0x0000000803047825 */ /* 0x001fca00078e0004 */
[----:B------:R-:W2:Y:S01]  /*0220*/  LDG.E.64 R6, desc[UR4][R4.64] ;  /* 0x0000000404067981 */ /* 0x000ea2000c1e1b00 */
[----:B------:R-:W-:Y:S01]  /*0230*/  MOV R3, 0x400 ;  /* 0x0000040000037802 */ /* 0x000fe20000000f00 */
[----:B------:R-:W0:Y:S03]  /*0240*/  S2R R8, SR_CgaCtaId ;  /* 0x0000000000087919 */ /* 0x000e260000008800 */
[----:B0-----:R-:W-:-:S05]  /*0250*/  LEA R3, R8, R3, 0x18 ;  /* 0x0000000308037211 */ /* 0x001fca00078ec0ff */
[----:B------:R-:W-:-:S04]  /*0260*/  IMAD R3, R2, 0x108, R3 ;  /* 0x0000010802037824 */ /* 0x000fc800078e0203 */
[----:B------:R-:W-:-:S05]  /*0270*/  IMAD R0, R0, 0x8, R3 ;  /* 0x0000000800007824 */ /* 0x000fca00078e0203 */
[----:B------:R-:W2:Y:S02]  /*0280*/  LDS.64 R2, [R0] ;  /* 0x0000000000027984 */ /* 0x000ea40000000a00 */
[----:B--2---:R-:W-:-:S07]  /*0290*/  DADD R2, R2, R6 ;  /* 0x0000000002027229 */ /* 0x004fce0000000006 */
[----:B------:R-:W-:Y:S01]  /*02a0*/  STG.E.64 desc[UR4][R4.64], R2 ;  /* 0x0000000204007986 */ /* 0x000fe2000c101b04 */
[----:B------:R-:W-:Y:S05]  /*02b0*/  EXIT ;  /* 0x000000000000794d */ /* 0x000fea0003800000 */
.L_x_0:
[----:B------:R-:W-:-:S00]  /*02c0*/  BRA `(.L_x_0) ;  /* 0xfffffffc00fc7947 */ /* 0x000fc0000383ffff */
[----:B------:R-:W-:-:S00]  /*02d0*/  NOP ;  /* 0x0000000000007918 */ /* 0x000fc00000000000 */
        /* <DEDUP_REMOVED lines=10> */
.L_x_3:


//--------------------- .text._Z11_dsymm_triuPdi  --------------------------
	.section	.text._Z11_dsymm_triuPdi,"ax",@progbits
	.align	128
.text._Z11_dsymm_triuPdi:
        .type           _Z11_dsymm_triuPdi,@function
        .size           _Z11_dsymm_triuPdi,(.L_x_2 - _Z11_dsymm_triuPdi)
        .other          _Z11_dsymm_triuPdi,@"STO_CUDA_ENTRY STV_DEFAULT"
_Z11_dsymm_triuPdi:
[----:B------:R-:W-:Y:S01]  /*0000*/  LDC R1, c[0x0][0x37c] ;  /* 0x0000df00ff017b82 */ /* 0x000fe20000000800 */
[----:B------:R-:W0:Y:S07]  /*0010*/  S2R R5, SR_TID.X ;  /* 0x0000000000057919 */ /* 0x000e2e0000002100 */
[----:B------:R-:W0:Y:S01]  /*0020*/  LDC R4, c[0x0][0x360] ;  /* 0x0000d800ff047b82 */ /* 0x000e220000000800 */
[----:B------:R-:W1:Y:S01]  /*0030*/  LDCU UR6, c[0x0][0x388] ;  /* 0x00007100ff0677ac */ /* 0x000e620008000800 */
[----:B------:R-:W2:Y:S06]  /*0040*/  S2R R7, SR_TID.Y ;  /* 0x0000000000077919 */ /* 0x000eac0000002200 */
[----:B------:R-:W0:Y:S08]  /*0050*/  S2UR UR4, SR_CTAID.X ;  /* 0x00000000000479c3 */ /* 0x000e300000002500 */
[----:B------:R-:W2:Y:S08]  /*0060*/  S2UR UR5, SR_CTAID.Y ;  /* 0x00000000000579c3 */ /* 0x000eb00000002600 */
[----:B------:R-:W2:Y:S01]  /*0070*/  LDC R6, c[0x0][0x364] ;  /* 0x0000d900ff067b82 */ /* 0x000ea20000000800 */
[----:B0-----:R-:W-:-:S02]  /*0080*/  IMAD R4, R4, UR4, R5 ;  /* 0x0000000404047c24 */ /* 0x001fc4000f8e0205 */
[----:B--2---:R-:W-:-:S05]  /*0090*/  IMAD R6, R6, UR5, R7 ;  /* 0x0000000506067c24 */ /* 0x004fca000f8e0207 */
[CC--:B------:R-:W-:Y:S02]  /*00a0*/  ISETP.GE.AND P0, PT, R4.reuse, R6.reuse, PT ;  /* 0x000000060400720c */ /* 0x0c0fe40003f06270 */
[----:B------:R-:W-:-:S04]  /*00b0*/  VIMNMX R0, PT, PT, R4, R6, !PT ;  /* 0x0000000604007248 */ /* 0x000fc80007fe0100 */
[----:B-1----:R-:W-:-:S13]  /*00c0*/  ISETP.GE.OR P0, PT, R0, UR6, !P0 ;  /* 0x0000000600007c0c */ /* 0x002fda000c706670 */
[----:B------:R-:W-:Y:S05]  /*00d0*/  @P0 EXIT ;  /* 0x000000000000094d */ /* 0x000fea0003800000 */
[----:B------:R-:W0:Y:S01]  /*00e0*/  S2R R2, SR_CTAID.Z ;  /* 0x0000000000027919 */ /* 0x000e220000002700 */
[----:B------:R-:W-:Y:S01]  /*00f0*/  HFMA2 R7, -RZ, RZ, 0, 0 ;  /* 0x00000000ff077431 */ /* 0x000fe200000001ff */
[----:B------:R-:W1:Y:S01]  /*0100*/  LDCU.64 UR8, c[0x0][0x380] ;  /* 0x00007000ff0877ac */ /* 0x000e620008000a00 */
[----:B------:R-:W2:Y:S01]  /*0110*/  LDCU.64 UR4, c[0x0][0x358] ;  /* 0x00006b00ff0477ac */ /* 0x000ea20008000a00 */
[----:B------:R-:W-:-:S04]  /*0120*/  IMAD.WIDE.U32 R8, R4, UR6, R6 ;  /* 0x0000000604087c25 */ /* 0x000fc8000f8e0006 */
[----:B0-----:R-:W-:-:S04]  /*0130*/  IMAD.WIDE.U32 R2, R2, UR6, RZ ;  /* 0x0000000602027c25 */ /* 0x001fc8000f8e00ff */
[----:B------:R-:W-:Y:S02]  /*0140*/  IMAD R7, R3, UR6, RZ ;  /* 0x0000000603077c24 */ /* 0x000fe4000f8e02ff */
[----:B------:R-:W-:-:S05]  /*0150*/  IMAD.WIDE.U32 R8, R2, UR6, R8 ;  /* 0x0000000602087c25 */ /* 0x000fca000f8e0008 */
[----:B------:R-:W-:Y:S02]  /*0160*/  IADD3 R3, PT, PT, R9, R7, RZ ;  /* 0x0000000709037210 */ /* 0x000fe40007ffe0ff */
[----:B-1----:R-:W-:-:S04]  /*0170*/  LEA R10, P0, R8, UR8, 0x3 ;  /* 0x00000008080a7c11 */ /* 0x002fc8000f8018ff */
[----:B------:R-:W-:-:S05]  /*0180*/  LEA.HI.X R11, R8, UR9, R3, 0x3, P0 ;  /* 0x00000009080b7c11 */ /* 0x000fca00080f1c03 */
[----:B--2---:R-:W2:Y:S01]  /*0190*/  LDG.E.64 R8, desc[UR4][R10.64] ;  /* 0x000000040a087981 */ /* 0x004ea2000c1e1b00 */
[----:B------:R-:W-:-:S03]  /*01a0*/  MOV R5, RZ ;  /* 0x000000ff00057202 */ /* 0x000fc60000000f00 */
[----:B------:R-:W-:-:S04]  /*01b0*/  IMAD.WIDE.U32 R4, R6, UR6, R4 ;  /* 0x0000000606047c25 */ /* 0x000fc8000f8e0004 */
[----:B------:R-:W-:-:S05]  /*01c0*/  IMAD.WIDE.U32 R4, R2, UR6, R4 ;  /* 0x0000000602047c25 */ /* 0x000fca000f8e0004 */
[----:B------:R-:W-:Y:S02]  /*01d0*/  IADD3 R3, PT, PT, R7, R5, RZ ;  /* 0x0000000507037210 */ /* 0x000fe40007ffe0ff */
[----:B------:R-:W-:-:S04]  /*01e0*/  LEA R2, P0, R4, UR8, 0x3 ;  /* 0x0000000804027c11 */ /* 0x000fc8000f8018ff */
[----:B------:R-:W-:-:S05]  /*01f0*/  LEA.HI.X R3, R4, UR9, R3, 0x3, P0 ;  /* 0x0000000904037c11 */ /* 0x000fca00080f1c03 */
[----:B--2---:R-:W-:Y:S01]  /*0200*/  STG.E.64 desc[UR4][R2.64], R8 ;  /* 0x0000000802007986 */ /* 0x004fe2000c101b04 */
[----:B------:R-:W-:Y:S05]  /*0210*/  EXIT ;  /* 0x000000000000794d */ /* 0x000fea0003800000 */
.L_x_1:
        /* <DEDUP_REMOVED lines=14> */
.L_x_2:


//--------------------- .nv.shared._Z14_transpose_sumPdi --------------------------
	.section	.nv.shared._Z14_transpose_sumPdi,"aw",@nobits
	.sectionflags	@""
	.align	8
.nv.shared._Z14_transpose_sumPdi:
	.zero		9472


//--------------------- .nv.shared.reserved.0     --------------------------
	.section	.nv.shared.reserved.0,"aw",@nobits
	.weak		__nv_reservedSMEM_offset_0_alias
	.size		__nv_reservedSMEM_offset_0_alias, 0, 64
	.other		__nv_reservedSMEM_offset_0_alias,@"STO_CUDA_RESERVED_SHARED STV_DEFAULT"
__nv_reservedSMEM_offset_0_alias:
	.zero		0
	.zero		64


//--------------------- .nv.constant0._Z14_transpose_sumPdi --------------------------
	.section	.nv.constant0._Z14_transpose_sumPdi,"a",@progbits
	.sectionflags	@""
	.align	4
.nv.constant0._Z14_transpose_sumPdi:
	.zero		908


//--------------------- .nv.constant0._Z11_dsymm_triuPdi --------------------------
	.section	.nv.constant0._Z11_dsymm_triuPdi,"a",@progbits
	.sectionflags	@""
	.align	4
.nv.constant0._Z11_dsymm_triuPdi:
	.zero		908


//--------------------- SYMBOLS --------------------------

	.type		.nv.reservedSmem.offset0,@object
	.size		.nv.reservedSmem.offset0,0x4
	.type		.nv.reservedSmem.cap,@object
	.size		.nv.reservedSmem.cap,0x4
